//
// Generated by NVIDIA NVVM Compiler
//
// Compiler Build ID: CL-36424714
// Cuda compilation tools, release 13.0, V13.0.88
// Based on NVVM 20.0.0
//

.version 9.0
.target sm_100
.address_size 64

	// .globl	_Z23kernelMatMultiplication23loadPropsFromBinaryFileS_PfS0_S0_

.visible .entry _Z23kernelMatMultiplication23loadPropsFromBinaryFileS_PfS0_S0_(
	.param .align 8 .b8 _Z23kernelMatMultiplication23loadPropsFromBinaryFileS_PfS0_S0__param_0[16],
	.param .align 8 .b8 _Z23kernelMatMultiplication23loadPropsFromBinaryFileS_PfS0_S0__param_1[16],
	.param .u64 .ptr .align 1 _Z23kernelMatMultiplication23loadPropsFromBinaryFileS_PfS0_S0__param_2,
	.param .u64 .ptr .align 1 _Z23kernelMatMultiplication23loadPropsFromBinaryFileS_PfS0_S0__param_3,
	.param .u64 .ptr .align 1 _Z23kernelMatMultiplication23loadPropsFromBinaryFileS_PfS0_S0__param_4
)
{


	ret;

}


// ===== COMPILED SASS (sm_100) =====

	.target	sm_100

	.elftype	@"ET_EXEC"


//--------------------- .note.nv.tkinfo           --------------------------
	.section	.note.nv.tkinfo,"",@"SHT_NOTE"
	.sectionflags	@"SHF_NOTE_NV_TKINFO"
	.tkinfo
        /*0018*/ 	.word	0x00000002
        /*0030*/ 	.string	""
        /*0030*/ 	.string	"ptxas"
        /*0030*/ 	.string	"Cuda compilation tools, release 13.0, V13.0.88"
        /*0030*/ 	.string	"Build cuda_13.0.r13.0/compiler.36424714_0"
        /*0030*/ 	.string	"-arch sm_100 -m 64 "



//--------------------- .note.nv.cuinfo           --------------------------
	.section	.note.nv.cuinfo,"",@"SHT_NOTE"
	.sectionflags	@"SHF_NOTE_NV_CUINFO"
        /*0018*/ 	.short	0x0002
        /*001a*/ 	.short	0x0064
        /*001c*/ 	.short	0x0082
	.zero		2


//--------------------- .nv.info                  --------------------------
	.section	.nv.info,"",@"SHT_CUDA_INFO"
	.align	4


	//----- nvinfo : EIATTR_REGCOUNT
	.align		4
        /*0000*/ 	.byte	0x04, 0x2f
        /*0002*/ 	.short	(.L_1 - .L_0)
	.align		4
.L_0:
        /*0004*/ 	.word	index@(_Z23kernelMatMultiplication23loadPropsFromBinaryFileS_PfS0_S0_)
        /*0008*/ 	.word	0x00000004


	//----- nvinfo : EIATTR_FRAME_SIZE
	.align		4
.L_1:
        /*000c*/ 	.byte	0x04, 0x11
        /*000e*/ 	.short	(.L_3 - .L_2)
	.align		4
.L_2:
        /*0010*/ 	.word	index@(_Z23kernelMatMultiplication23loadPropsFromBinaryFileS_PfS0_S0_)
        /*0014*/ 	.word	0x00000000


	//----- nvinfo : EIATTR_MIN_STACK_SIZE
	.align		4
.L_3:
        /*0018*/ 	.byte	0x04, 0x12
        /*001a*/ 	.short	(.L_5 - .L_4)
	.align		4
.L_4:
        /*001c*/ 	.word	index@(_Z23kernelMatMultiplication23loadPropsFromBinaryFileS_PfS0_S0_)
        /*0020*/ 	.word	0x00000000
.L_5:


//--------------------- .nv.compat                --------------------------
	.section	.nv.compat,"",@"SHT_CUDA_COMPAT_INFO"
	.align	4
        /*0000*/ 	.byte	0x02, 0x09, 0x00, 0x00, 0x02, 0x02, 0x01, 0x00, 0x02, 0x05, 0x05, 0x00, 0x03, 0x07, 0x01, 0x01
        /*0010*/ 	.byte	0x02, 0x03, 0x00, 0x00, 0x02, 0x06, 0x01, 0x00, 0x04, 0x0b, 0x08, 0x00, 0x09, 0x00, 0x00, 0x00
        /*0020*/ 	.byte	0x00, 0x00, 0x00, 0x00


//--------------------- .nv.info._Z23kernelMatMultiplication23loadPropsFromBinaryFileS_PfS0_S0_ --------------------------
	.section	.nv.info._Z23kernelMatMultiplication23loadPropsFromBinaryFileS_PfS0_S0_,"",@"SHT_CUDA_INFO"
	.sectionflags	@""
	.align	4


	//----- nvinfo : EIATTR_CUDA_API_VERSION
	.align		4
        /*0000*/ 	.byte	0x04, 0x37
        /*0002*/ 	.short	(.L_7 - .L_6)
.L_6:
        /*0004*/ 	.word	0x00000082


	//----- nvinfo : EIATTR_KPARAM_INFO
	.align		4
.L_7:
        /*0008*/ 	.byte	0x04, 0x17
        /*000a*/ 	.short	(.L_9 - .L_8)
.L_8:
        /*000c*/ 	.word	0x00000000
        /*0010*/ 	.short	0x0004
        /*0012*/ 	.short	0x0030
        /*0014*/ 	.byte	0x00, 0xf5, 0x21, 0x00


	//----- nvinfo : EIATTR_KPARAM_INFO
	.align		4
.L_9:
        /*0018*/ 	.byte	0x04, 0x17
        /*001a*/ 	.short	(.L_11 - .L_10)
.L_10:
        /*001c*/ 	.word	0x00000000
        /*0020*/ 	.short	0x0003
        /*0022*/ 	.short	0x0028
        /*0024*/ 	.byte	0x00, 0xf5, 0x21, 0x00


	//----- nvinfo : EIATTR_KPARAM_INFO
	.align		4
.L_11:
        /*0028*/ 	.byte	0x04, 0x17
        /*002a*/ 	.short	(.L_13 - .L_12)
.L_12:
        /*002c*/ 	.word	0x00000000
        /*0030*/ 	.short	0x0002
        /*0032*/ 	.short	0x0020
        /*0034*/ 	.byte	0x00, 0xf5, 0x21, 0x00


	//----- nvinfo : EIATTR_KPARAM_INFO
	.align		4
.L_13:
        /*0038*/ 	.byte	0x04, 0x17
        /*003a*/ 	.short	(.L_15 - .L_14)
.L_14:
        /*003c*/ 	.word	0x00000000
        /*0040*/ 	.short	0x0001
        /*0042*/ 	.short	0x0010
        /*0044*/ 	.byte	0x00, 0xf0, 0x41, 0x00


	//----- nvinfo : EIATTR_KPARAM_INFO
	.align		4
.L_15:
        /*0048*/ 	.byte	0x04, 0x17
        /*004a*/ 	.short	(.L_17 - .L_16)
.L_16:
        /*004c*/ 	.word	0x00000000
        /*0050*/ 	.short	0x0000
        /*0052*/ 	.short	0x0000
        /*0054*/ 	.byte	0x00, 0xf0, 0x41, 0x00


	//----- nvinfo : EIATTR_SPARSE_MMA_MASK
	.align		4
.L_17:
        /*0058*/ 	.byte	0x03, 0x50
        /*005a*/ 	.short	0x0000


	//----- nvinfo : EIATTR_MAXREG_COUNT
	.align		4
        /*005c*/ 	.byte	0x03, 0x1b
        /*005e*/ 	.short	0x00ff


	//----- nvinfo : EIATTR_MERCURY_ISA_VERSION
	.align		4
        /*0060*/ 	.byte	0x03, 0x5f
        /*0062*/ 	.short	0x0101


	//----- nvinfo : EIATTR_VRC_CTA_INIT_COUNT
	.align		4
        /*0064*/ 	.byte	0x02, 0x4a
	.zero		1
	.zero		1


	//----- nvinfo : EIATTR_EXIT_INSTR_OFFSETS
	.align		4
        /*0068*/ 	.byte	0x04, 0x1c
        /*006a*/ 	.short	(.L_19 - .L_18)


	//   ....[0]....
.L_18:
        /*006c*/ 	.word	0x00000010


	//----- nvinfo : EIATTR_CBANK_PARAM_SIZE
	.align		4
.L_19:
        /*0070*/ 	.byte	0x03, 0x19
        /*0072*/ 	.short	0x0038


	//----- nvinfo : EIATTR_PARAM_CBANK
	.align		4
        /*0074*/ 	.byte	0x04, 0x0a
        /*0076*/ 	.short	(.L_21 - .L_20)
	.align		4
.L_20:
        /*0078*/ 	.word	index@(.nv.constant0._Z23kernelMatMultiplication23loadPropsFromBinaryFileS_PfS0_S0_)
        /*007c*/ 	.short	0x0380
        /*007e*/ 	.short	0x0038


	//----- nvinfo : EIATTR_SW_WAR
	.align		4
.L_21:
        /*0080*/ 	.byte	0x04, 0x36
        /*0082*/ 	.short	(.L_23 - .L_22)
.L_22:
        /*0084*/ 	.word	0x00000008
.L_23:


//--------------------- .nv.callgraph             --------------------------
	.section	.nv.callgraph,"",@"SHT_CUDA_CALLGRAPH"
	.align	4
	.sectionentsize	8
	.align		4
        /*0000*/ 	.word	0x00000000
	.align		4
        /*0004*/ 	.word	0xffffffff
	.align		4
        /*0008*/ 	.word	0x00000000
	.align		4
        /*000c*/ 	.word	0xfffffffe
	.align		4
        /*0010*/ 	.word	0x00000000
	.align		4
        /*0014*/ 	.word	0xfffffffd
	.align		4
        /*0018*/ 	.word	0x00000000
	.align		4
        /*001c*/ 	.word	0xfffffffc


//--------------------- .text._Z23kernelMatMultiplication23loadPropsFromBinaryFileS_PfS0_S0_ --------------------------
	.section	.text._Z23kernelMatMultiplication23loadPropsFromBinaryFileS_PfS0_S0_,"ax",@progbits
	.align	128
        .global         _Z23kernelMatMultiplication23loadPropsFromBinaryFileS_PfS0_S0_
        .type           _Z23kernelMatMultiplication23loadPropsFromBinaryFileS_PfS0_S0_,@function
        .size           _Z23kernelMatMultiplication23loadPropsFromBinaryFileS_PfS0_S0_,(.L_x_1 - _Z23kernelMatMultiplication23loadPropsFromBinaryFileS_PfS0_S0_)
        .other          _Z23kernelMatMultiplication23loadPropsFromBinaryFileS_PfS0_S0_,@"STO_CUDA_ENTRY STV_DEFAULT"
_Z23kernelMatMultiplication23loadPropsFromBinaryFileS_PfS0_S0_:
.text._Z23kernelMatMultiplication23loadPropsFromBinaryFileS_PfS0_S0_:
[----:B------:R-:W-:Y:S01]  /*0000*/  LDC R1, c[0x0][0x37c] ;  /* 0x0000df00ff017b82 */ /* 0x000fe20000000800 */
[----:B------:R-:W-:Y:S05]  /*0010*/  EXIT ;  /* 0x000000000000794d */ /* 0x000fea0003800000 */
.L_x_0:
[----:B------:R-:W-:-:S00]  /*0020*/  BRA `(.L_x_0) ;  /* 0xfffffffc00fc7947 */ /* 0x000fc0000383ffff */
[----:B------:R-:W-:-:S00]  /*0030*/  NOP ;  /* 0x0000000000007918 */ /* 0x000fc00000000000 */
        /* <DEDUP_REMOVED lines=12> */
.L_x_1:


//--------------------- .nv.shared.reserved.0     --------------------------
	.section	.nv.shared.reserved.0,"aw",@nobits
	.weak		__nv_reservedSMEM_offset_0_alias
	.size		__nv_reservedSMEM_offset_0_alias, 0, 64
	.other		__nv_reservedSMEM_offset_0_alias,@"STO_CUDA_RESERVED_SHARED STV_DEFAULT"
__nv_reservedSMEM_offset_0_alias:
	.zero		0
	.zero		64


//--------------------- .nv.constant0._Z23kernelMatMultiplication23loadPropsFromBinaryFileS_PfS0_S0_ --------------------------
	.section	.nv.constant0._Z23kernelMatMultiplication23loadPropsFromBinaryFileS_PfS0_S0_,"a",@progbits
	.sectionflags	@""
	.align	4
.nv.constant0._Z23kernelMatMultiplication23loadPropsFromBinaryFileS_PfS0_S0_:
	.zero		952


//--------------------- SYMBOLS --------------------------

	.type		.nv.reservedSmem.offset0,@object
	.size		.nv.reservedSmem.offset0,0x4
